//
// Generated by NVIDIA NVVM Compiler
//
// Compiler Build ID: CL-36424714
// Cuda compilation tools, release 13.0, V13.0.88
// Based on NVVM 20.0.0
//

.version 9.0
.target sm_100
.address_size 64

	// .globl	_Z12dotProductV1IfEvPT_S1_S1_i
.extern .shared .align 16 .b8 sdata[];

.visible .entry _Z12dotProductV1IfEvPT_S1_S1_i(
	.param .u64 .ptr .align 1 _Z12dotProductV1IfEvPT_S1_S1_i_param_0,
	.param .u64 .ptr .align 1 _Z12dotProductV1IfEvPT_S1_S1_i_param_1,
	.param .u64 .ptr .align 1 _Z12dotProductV1IfEvPT_S1_S1_i_param_2,
	.param .u32 _Z12dotProductV1IfEvPT_S1_S1_i_param_3
)
{
	.reg .pred 	%p<11>;
	.reg .b32 	%r<9>;
	.reg .b32 	%f<32>;
	.reg .b64 	%rd<10>;

	ld.param.u64 	%rd1, [_Z12dotProductV1IfEvPT_S1_S1_i_param_0];
	ld.param.u64 	%rd2, [_Z12dotProductV1IfEvPT_S1_S1_i_param_1];
	ld.param.u64 	%rd3, [_Z12dotProductV1IfEvPT_S1_S1_i_param_2];
	ld.param.u32 	%r4, [_Z12dotProductV1IfEvPT_S1_S1_i_param_3];
	mov.u32 	%r5, %ctaid.x;
	mov.u32 	%r6, %ntid.x;
	mov.u32 	%r1, %tid.x;
	mad.lo.s32 	%r2, %r5, %r6, %r1;
	setp.ge.s32 	%p1, %r2, %r4;
	mov.f32 	%f31, 0f00000000;
	@%p1 bra 	$L__BB0_2;
	cvta.to.global.u64 	%rd4, %rd1;
	cvta.to.global.u64 	%rd5, %rd2;
	mul.wide.s32 	%rd6, %r2, 4;
	add.s64 	%rd7, %rd4, %rd6;
	ld.global.f32 	%f4, [%rd7];
	add.s64 	%rd8, %rd5, %rd6;
	ld.global.f32 	%f5, [%rd8];
	mul.f32 	%f31, %f4, %f5;
$L__BB0_2:
	shl.b32 	%r7, %r1, 2;
	mov.u32 	%r8, sdata;
	add.s32 	%r3, %r8, %r7;
	st.shared.f32 	[%r3], %f31;
	setp.gt.u32 	%p2, %r1, 127;
	@%p2 bra 	$L__BB0_4;
	ld.shared.f32 	%f6, [%r3+512];
	add.f32 	%f7, %f31, %f6;
	st.shared.f32 	[%r3], %f7;
$L__BB0_4:
	bar.sync 	0;
	setp.gt.u32 	%p3, %r1, 63;
	@%p3 bra 	$L__BB0_6;
	ld.shared.f32 	%f8, [%r3];
	ld.shared.f32 	%f9, [%r3+256];
	add.f32 	%f10, %f8, %f9;
	st.shared.f32 	[%r3], %f10;
$L__BB0_6:
	bar.sync 	0;
	setp.gt.u32 	%p4, %r1, 31;
	@%p4 bra 	$L__BB0_8;
	ld.shared.f32 	%f11, [%r3];
	ld.shared.f32 	%f12, [%r3+128];
	add.f32 	%f13, %f11, %f12;
	st.shared.f32 	[%r3], %f13;
$L__BB0_8:
	bar.sync 	0;
	setp.gt.u32 	%p5, %r1, 15;
	@%p5 bra 	$L__BB0_10;
	ld.shared.f32 	%f14, [%r3];
	ld.shared.f32 	%f15, [%r3+64];
	add.f32 	%f16, %f14, %f15;
	st.shared.f32 	[%r3], %f16;
$L__BB0_10:
	bar.sync 	0;
	setp.gt.u32 	%p6, %r1, 7;
	@%p6 bra 	$L__BB0_12;
	ld.shared.f32 	%f17, [%r3];
	ld.shared.f32 	%f18, [%r3+32];
	add.f32 	%f19, %f17, %f18;
	st.shared.f32 	[%r3], %f19;
$L__BB0_12:
	bar.sync 	0;
	setp.gt.u32 	%p7, %r1, 3;
	@%p7 bra 	$L__BB0_14;
	ld.shared.f32 	%f20, [%r3];
	ld.shared.f32 	%f21, [%r3+16];
	add.f32 	%f22, %f20, %f21;
	st.shared.f32 	[%r3], %f22;
$L__BB0_14:
	bar.sync 	0;
	setp.gt.u32 	%p8, %r1, 1;
	@%p8 bra 	$L__BB0_16;
	ld.shared.f32 	%f23, [%r3];
	ld.shared.f32 	%f24, [%r3+8];
	add.f32 	%f25, %f23, %f24;
	st.shared.f32 	[%r3], %f25;
$L__BB0_16:
	bar.sync 	0;
	setp.ne.s32 	%p9, %r1, 0;
	@%p9 bra 	$L__BB0_18;
	ld.shared.f32 	%f26, [%r3];
	ld.shared.f32 	%f27, [sdata+4];
	add.f32 	%f28, %f26, %f27;
	st.shared.f32 	[%r3], %f28;
$L__BB0_18:
	setp.ne.s32 	%p10, %r1, 0;
	bar.sync 	0;
	@%p10 bra 	$L__BB0_20;
	ld.shared.f32 	%f29, [sdata];
	cvta.to.global.u64 	%rd9, %rd3;
	atom.global.add.f32 	%f30, [%rd9], %f29;
$L__BB0_20:
	ret;

}


// ===== COMPILED SASS (sm_100) =====

	.target	sm_100

	.elftype	@"ET_EXEC"


//--------------------- .note.nv.tkinfo           --------------------------
	.section	.note.nv.tkinfo,"",@"SHT_NOTE"
	.sectionflags	@"SHF_NOTE_NV_TKINFO"
	.tkinfo
        /*0018*/ 	.word	0x00000002
        /*0030*/ 	.string	""
        /*0030*/ 	.string	"ptxas"
        /*0030*/ 	.string	"Cuda compilation tools, release 13.0, V13.0.88"
        /*0030*/ 	.string	"Build cuda_13.0.r13.0/compiler.36424714_0"
        /*0030*/ 	.string	"-arch sm_100 -m 64 "



//--------------------- .note.nv.cuinfo           --------------------------
	.section	.note.nv.cuinfo,"",@"SHT_NOTE"
	.sectionflags	@"SHF_NOTE_NV_CUINFO"
        /*0018*/ 	.short	0x0002
        /*001a*/ 	.short	0x0064
        /*001c*/ 	.short	0x0082
	.zero		2


//--------------------- .nv.info                  --------------------------
	.section	.nv.info,"",@"SHT_CUDA_INFO"
	.align	4


	//----- nvinfo : EIATTR_REGCOUNT
	.align		4
        /*0000*/ 	.byte	0x04, 0x2f
        /*0002*/ 	.short	(.L_1 - .L_0)
	.align		4
.L_0:
        /*0004*/ 	.word	index@(_Z12dotProductV1IfEvPT_S1_S1_i)
        /*0008*/ 	.word	0x0000000c


	//----- nvinfo : EIATTR_FRAME_SIZE
	.align		4
.L_1:
        /*000c*/ 	.byte	0x04, 0x11
        /*000e*/ 	.short	(.L_3 - .L_2)
	.align		4
.L_2:
        /*0010*/ 	.word	index@(_Z12dotProductV1IfEvPT_S1_S1_i)
        /*0014*/ 	.word	0x00000000


	//----- nvinfo : EIATTR_MIN_STACK_SIZE
	.align		4
.L_3:
        /*0018*/ 	.byte	0x04, 0x12
        /*001a*/ 	.short	(.L_5 - .L_4)
	.align		4
.L_4:
        /*001c*/ 	.word	index@(_Z12dotProductV1IfEvPT_S1_S1_i)
        /*0020*/ 	.word	0x00000000
.L_5:


//--------------------- .nv.compat                --------------------------
	.section	.nv.compat,"",@"SHT_CUDA_COMPAT_INFO"
	.align	4
        /*0000*/ 	.byte	0x02, 0x09, 0x00, 0x00, 0x02, 0x02, 0x01, 0x00, 0x02, 0x05, 0x05, 0x00, 0x03, 0x07, 0x01, 0x01
        /*0010*/ 	.byte	0x02, 0x03, 0x00, 0x00, 0x02, 0x06, 0x01, 0x00, 0x04, 0x0b, 0x08, 0x00, 0x09, 0x00, 0x00, 0x00
        /*0020*/ 	.byte	0x00, 0x00, 0x00, 0x00


//--------------------- .nv.info._Z12dotProductV1IfEvPT_S1_S1_i --------------------------
	.section	.nv.info._Z12dotProductV1IfEvPT_S1_S1_i,"",@"SHT_CUDA_INFO"
	.sectionflags	@""
	.align	4


	//----- nvinfo : EIATTR_CUDA_API_VERSION
	.align		4
        /*0000*/ 	.byte	0x04, 0x37
        /*0002*/ 	.short	(.L_7 - .L_6)
.L_6:
        /*0004*/ 	.word	0x00000082


	//----- nvinfo : EIATTR_KPARAM_INFO
	.align		4
.L_7:
        /*0008*/ 	.byte	0x04, 0x17
        /*000a*/ 	.short	(.L_9 - .L_8)
.L_8:
        /*000c*/ 	.word	0x00000000
        /*0010*/ 	.short	0x0003
        /*0012*/ 	.short	0x0018
        /*0014*/ 	.byte	0x00, 0xf0, 0x11, 0x00


	//----- nvinfo : EIATTR_KPARAM_INFO
	.align		4
.L_9:
        /*0018*/ 	.byte	0x04, 0x17
        /*001a*/ 	.short	(.L_11 - .L_10)
.L_10:
        /*001c*/ 	.word	0x00000000
        /*0020*/ 	.short	0x0002
        /*0022*/ 	.short	0x0010
        /*0024*/ 	.byte	0x00, 0xf5, 0x21, 0x00


	//----- nvinfo : EIATTR_KPARAM_INFO
	.align		4
.L_11:
        /*0028*/ 	.byte	0x04, 0x17
        /*002a*/ 	.short	(.L_13 - .L_12)
.L_12:
        /*002c*/ 	.word	0x00000000
        /*0030*/ 	.short	0x0001
        /*0032*/ 	.short	0x0008
        /*0034*/ 	.byte	0x00, 0xf5, 0x21, 0x00


	//----- nvinfo : EIATTR_KPARAM_INFO
	.align		4
.L_13:
        /*0038*/ 	.byte	0x04, 0x17
        /*003a*/ 	.short	(.L_15 - .L_14)
.L_14:
        /*003c*/ 	.word	0x00000000
        /*0040*/ 	.short	0x0000
        /*0042*/ 	.short	0x0000
        /*0044*/ 	.byte	0x00, 0xf5, 0x21, 0x00


	//----- nvinfo : EIATTR_SPARSE_MMA_MASK
	.align		4
.L_15:
        /*0048*/ 	.byte	0x03, 0x50
        /*004a*/ 	.short	0x0000


	//----- nvinfo : EIATTR_MAXREG_COUNT
	.align		4
        /*004c*/ 	.byte	0x03, 0x1b
        /*004e*/ 	.short	0x00ff


	//----- nvinfo : EIATTR_NUM_BARRIERS
	.align		4
        /*0050*/ 	.byte	0x02, 0x4c
        /*0052*/ 	.byte	0x01
	.zero		1


	//----- nvinfo : EIATTR_MERCURY_ISA_VERSION
	.align		4
        /*0054*/ 	.byte	0x03, 0x5f
        /*0056*/ 	.short	0x0101


	//----- nvinfo : EIATTR_VRC_CTA_INIT_COUNT
	.align		4
        /*0058*/ 	.byte	0x02, 0x4a
	.zero		1
	.zero		1


	//----- nvinfo : EIATTR_EXIT_INSTR_OFFSETS
	.align		4
        /*005c*/ 	.byte	0x04, 0x1c
        /*005e*/ 	.short	(.L_17 - .L_16)


	//   ....[0]....
.L_16:
        /*0060*/ 	.word	0x00000440


	//   ....[1]....
        /*0064*/ 	.word	0x00000480


	//----- nvinfo : EIATTR_CBANK_PARAM_SIZE
	.align		4
.L_17:
        /*0068*/ 	.byte	0x03, 0x19
        /*006a*/ 	.short	0x001c


	//----- nvinfo : EIATTR_PARAM_CBANK
	.align		4
        /*006c*/ 	.byte	0x04, 0x0a
        /*006e*/ 	.short	(.L_19 - .L_18)
	.align		4
.L_18:
        /*0070*/ 	.word	index@(.nv.constant0._Z12dotProductV1IfEvPT_S1_S1_i)
        /*0074*/ 	.short	0x0380
        /*0076*/ 	.short	0x001c


	//----- nvinfo : EIATTR_SW_WAR
	.align		4
.L_19:
        /*0078*/ 	.byte	0x04, 0x36
        /*007a*/ 	.short	(.L_21 - .L_20)
.L_20:
        /*007c*/ 	.word	0x00000008
.L_21:


//--------------------- .nv.callgraph             --------------------------
	.section	.nv.callgraph,"",@"SHT_CUDA_CALLGRAPH"
	.align	4
	.sectionentsize	8
	.align		4
        /*0000*/ 	.word	0x00000000
	.align		4
        /*0004*/ 	.word	0xffffffff
	.align		4
        /*0008*/ 	.word	0x00000000
	.align		4
        /*000c*/ 	.word	0xfffffffe
	.align		4
        /*0010*/ 	.word	0x00000000
	.align		4
        /*0014*/ 	.word	0xfffffffd
	.align		4
        /*0018*/ 	.word	0x00000000
	.align		4
        /*001c*/ 	.word	0xfffffffc


//--------------------- .text._Z12dotProductV1IfEvPT_S1_S1_i --------------------------
	.section	.text._Z12dotProductV1IfEvPT_S1_S1_i,"ax",@progbits
	.align	128
        .global         _Z12dotProductV1IfEvPT_S1_S1_i
        .type           _Z12dotProductV1IfEvPT_S1_S1_i,@function
        .size           _Z12dotProductV1IfEvPT_S1_S1_i,(.L_x_1 - _Z12dotProductV1IfEvPT_S1_S1_i)
        .other          _Z12dotProductV1IfEvPT_S1_S1_i,@"STO_CUDA_ENTRY STV_DEFAULT"
_Z12dotProductV1IfEvPT_S1_S1_i:
.text._Z12dotProductV1IfEvPT_S1_S1_i:
[----:B------:R-:W-:Y:S01]  /*0000*/  LDC R1, c[0x0][0x37c] ;  /* 0x0000df00ff017b82 */ /* 0x000fe20000000800 */
[----:B------:R-:W0:Y:S07]  /*0010*/  S2R R0, SR_TID.X ;  /* 0x0000000000007919 */ /* 0x000e2e0000002100 */
[----:B------:R-:W0:Y:S01]  /*0020*/  S2UR UR4, SR_CTAID.X ;  /* 0x00000000000479c3 */ /* 0x000e220000002500 */
[----:B------:R-:W1:Y:S01]  /*0030*/  LDCU UR5, c[0x0][0x398] ;  /* 0x00007300ff0577ac */ /* 0x000e620008000800 */
[----:B------:R-:W2:Y:S06]  /*0040*/  LDCU.64 UR6, c[0x0][0x358] ;  /* 0x00006b00ff0677ac */ /* 0x000eac0008000a00 */
[----:B------:R-:W0:Y:S08]  /*0050*/  LDC R7, c[0x0][0x360] ;  /* 0x0000d800ff077b82 */ /* 0x000e300000000800 */
[----:B------:R-:W3:Y:S08]  /*0060*/  LDC.64 R2, c[0x0][0x380] ;  /* 0x0000e000ff027b82 */ /* 0x000ef00000000a00 */
[----:B------:R-:W4:Y:S01]  /*0070*/  LDC.64 R4, c[0x0][0x388] ;  /* 0x0000e200ff047b82 */ /* 0x000f220000000a00 */
[----:B0-----:R-:W-:-:S05]  /*0080*/  IMAD R7, R7, UR4, R0 ;  /* 0x0000000407077c24 */ /* 0x001fca000f8e0200 */
[----:B-1----:R-:W-:-:S13]  /*0090*/  ISETP.GE.AND P1, PT, R7, UR5, PT ;  /* 0x0000000507007c0c */ /* 0x002fda000bf26270 */
[----:B---3--:R-:W-:-:S04]  /*00a0*/  @!P1 IMAD.WIDE R2, R7, 0x4, R2 ;  /* 0x0000000407029825 */ /* 0x008fc800078e0202 */
[----:B----4-:R-:W-:Y:S02]  /*00b0*/  @!P1 IMAD.WIDE R4, R7, 0x4, R4 ;  /* 0x0000000407049825 */ /* 0x010fe400078e0204 */
[----:B--2---:R-:W2:Y:S04]  /*00c0*/  @!P1 LDG.E R2, desc[UR6][R2.64] ;  /* 0x0000000602029981 */ /* 0x004ea8000c1e1900 */
[----:B------:R-:W2:Y:S01]  /*00d0*/  @!P1 LDG.E R5, desc[UR6][R4.64] ;  /* 0x0000000604059981 */ /* 0x000ea2000c1e1900 */
[----:B------:R-:W0:Y:S01]  /*00e0*/  S2UR UR5, SR_CgaCtaId ;  /* 0x00000000000579c3 */ /* 0x000e220000008800 */
[----:B------:R-:W-:Y:S01]  /*00f0*/  UMOV UR4, 0x400 ;  /* 0x0000040000047882 */ /* 0x000fe20000000000 */
[C---:B------:R-:W-:Y:S01]  /*0100*/  ISETP.GT.U32.AND P2, PT, R0.reuse, 0x7f, PT ;  /* 0x0000007f0000780c */ /* 0x040fe20003f44070 */
[----:B------:R-:W-:Y:S01]  /*0110*/  HFMA2 R6, -RZ, RZ, 0, 0 ;  /* 0x00000000ff067431 */ /* 0x000fe200000001ff */
[----:B------:R-:W-:Y:S01]  /*0120*/  ISETP.GT.U32.AND P0, PT, R0, 0x3f, PT ;  /* 0x0000003f0000780c */ /* 0x000fe20003f04070 */
[----:B0-----:R-:W-:-:S06]  /*0130*/  ULEA UR4, UR5, UR4, 0x18 ;  /* 0x0000000405047291 */ /* 0x001fcc000f8ec0ff */
[----:B------:R-:W-:-:S05]  /*0140*/  LEA R7, R0, UR4, 0x2 ;  /* 0x0000000400077c11 */ /* 0x000fca000f8e10ff */
[----:B------:R-:W0:Y:S01]  /*0150*/  @!P2 LDS R9, [R7+0x200] ;  /* 0x000200000709a984 */ /* 0x000e220000000800 */
[----:B--2---:R-:W-:Y:S01]  /*0160*/  @!P1 FMUL R6, R2, R5 ;  /* 0x0000000502069220 */ /* 0x004fe20000400000 */
[----:B------:R-:W-:-:S03]  /*0170*/  ISETP.GT.U32.AND P1, PT, R0, 0x1f, PT ;  /* 0x0000001f0000780c */ /* 0x000fc60003f24070 */
[----:B0-----:R-:W-:Y:S01]  /*0180*/  @!P2 FADD R2, R9, R6 ;  /* 0x000000060902a221 */ /* 0x001fe20000000000 */
[----:B------:R-:W-:Y:S04]  /*0190*/  STS [R7], R6 ;  /* 0x0000000607007388 */ /* 0x000fe80000000800 */
[----:B------:R-:W-:Y:S01]  /*01a0*/  @!P2 STS [R7], R2 ;  /* 0x000000020700a388 */ /* 0x000fe20000000800 */
[----:B------:R-:W-:Y:S06]  /*01b0*/  BAR.SYNC.DEFER_BLOCKING 0x0 ;  /* 0x0000000000007b1d */ /* 0x000fec0000010000 */
[----:B------:R-:W-:Y:S04]  /*01c0*/  @!P0 LDS R3, [R7] ;  /* 0x0000000007038984 */ /* 0x000fe80000000800 */
[----:B------:R-:W0:Y:S02]  /*01d0*/  @!P0 LDS R4, [R7+0x100] ;  /* 0x0001000007048984 */ /* 0x000e240000000800 */
[----:B0-----:R-:W-:-:S05]  /*01e0*/  @!P0 FADD R4, R3, R4 ;  /* 0x0000000403048221 */ /* 0x001fca0000000000 */
[----:B------:R-:W-:Y:S01]  /*01f0*/  @!P0 STS [R7], R4 ;  /* 0x0000000407008388 */ /* 0x000fe20000000800 */
[----:B------:R-:W-:Y:S01]  /*0200*/  BAR.SYNC.DEFER_BLOCKING 0x0 ;  /* 0x0000000000007b1d */ /* 0x000fe20000010000 */
[----:B------:R-:W-:-:S05]  /*0210*/  ISETP.GT.U32.AND P0, PT, R0, 0xf, PT ;  /* 0x0000000f0000780c */ /* 0x000fca0003f04070 */
        /* <DEDUP_REMOVED lines=23> */
[----:B------:R-:W-:-:S05]  /*0390*/  ISETP.NE.AND P0, PT, R0, RZ, PT ;  /* 0x000000ff0000720c */ /* 0x000fca0003f05270 */
[----:B------:R-:W-:Y:S04]  /*03a0*/  @!P1 LDS R2, [R7] ;  /* 0x0000000007029984 */ /* 0x000fe80000000800 */
[----:B------:R-:W0:Y:S02]  /*03b0*/  @!P1 LDS R3, [R7+0x8] ;  /* 0x0000080007039984 */ /* 0x000e240000000800 */
[----:B0-----:R-:W-:-:S05]  /*03c0*/  @!P1 FADD R2, R2, R3 ;  /* 0x0000000302029221 */ /* 0x001fca0000000000 */
[----:B------:R-:W-:Y:S01]  /*03d0*/  @!P1 STS [R7], R2 ;  /* 0x0000000207009388 */ /* 0x000fe20000000800 */
[----:B------:R-:W-:Y:S06]  /*03e0*/  BAR.SYNC.DEFER_BLOCKING 0x0 ;  /* 0x0000000000007b1d */ /* 0x000fec0000010000 */
[----:B------:R-:W-:Y:S04]  /*03f0*/  @!P0 LDS R0, [R7] ;  /* 0x0000000007008984 */ /* 0x000fe80000000800 */
[----:B------:R-:W0:Y:S02]  /*0400*/  @!P0 LDS R3, [UR4+0x4] ;  /* 0x00000404ff038984 */ /* 0x000e240008000800 */
[----:B0-----:R-:W-:-:S05]  /*0410*/  @!P0 FADD R0, R0, R3 ;  /* 0x0000000300008221 */ /* 0x001fca0000000000 */
[----:B------:R0:W-:Y:S01]  /*0420*/  @!P0 STS [R7], R0 ;  /* 0x0000000007008388 */ /* 0x0001e20000000800 */
[----:B------:R-:W-:Y:S06]  /*0430*/  BAR.SYNC.DEFER_BLOCKING 0x0 ;  /* 0x0000000000007b1d */ /* 0x000fec0000010000 */
[----:B------:R-:W-:Y:S05]  /*0440*/  @P0 EXIT ;  /* 0x000000000000094d */ /* 0x000fea0003800000 */
[----:B------:R-:W1:Y:S01]  /*0450*/  LDS R5, [UR4] ;  /* 0x00000004ff057984 */ /* 0x000e620008000800 */
[----:B------:R-:W1:Y:S03]  /*0460*/  LDC.64 R2, c[0x0][0x390] ;  /* 0x0000e400ff027b82 */ /* 0x000e660000000a00 */
[----:B-1----:R-:W-:Y:S01]  /*0470*/  REDG.E.ADD.F32.FTZ.RN.STRONG.GPU desc[UR6][R2.64], R5 ;  /* 0x00000005020079a6 */ /* 0x002fe2000c12f306 */
[----:B------:R-:W-:Y:S05]  /*0480*/  EXIT ;  /* 0x000000000000794d */ /* 0x000fea0003800000 */
.L_x_0:
[----:B------:R-:W-:-:S00]  /*0490*/  BRA `(.L_x_0) ;  /* 0xfffffffc00fc7947 */ /* 0x000fc0000383ffff */
[----:B------:R-:W-:-:S00]  /*04a0*/  NOP ;  /* 0x0000000000007918 */ /* 0x000fc00000000000 */
        /* <DEDUP_REMOVED lines=13> */
.L_x_1:


//--------------------- .nv.shared._Z12dotProductV1IfEvPT_S1_S1_i --------------------------
	.section	.nv.shared._Z12dotProductV1IfEvPT_S1_S1_i,"aw",@nobits
	.sectionflags	@""
	.align	16
	.zero		1024


//--------------------- .nv.shared.reserved.0     --------------------------
	.section	.nv.shared.reserved.0,"aw",@nobits
	.weak		__nv_reservedSMEM_offset_0_alias
	.size		__nv_reservedSMEM_offset_0_alias, 0, 64
	.other		__nv_reservedSMEM_offset_0_alias,@"STO_CUDA_RESERVED_SHARED STV_DEFAULT"
__nv_reservedSMEM_offset_0_alias:
	.zero		0
	.zero		64


//--------------------- .nv.constant0._Z12dotProductV1IfEvPT_S1_S1_i --------------------------
	.section	.nv.constant0._Z12dotProductV1IfEvPT_S1_S1_i,"a",@progbits
	.sectionflags	@""
	.align	4
.nv.constant0._Z12dotProductV1IfEvPT_S1_S1_i:
	.zero		924


//--------------------- SYMBOLS --------------------------

	.type		.nv.reservedSmem.offset0,@object
	.size		.nv.reservedSmem.offset0,0x4
	.type		.nv.reservedSmem.cap,@object
	.size		.nv.reservedSmem.cap,0x4
